	.headerflags	@"EF_CUDA_TEXMODE_UNIFIED EF_CUDA_64BIT_ADDRESS EF_CUDA_ACCELERATORS EF_CUDA_SM90 EF_CUDA_VIRTUAL_SM(EF_CUDA_SM90)"
	.elftype	@"ET_EXEC"


//--------------------- .nv.info                  --------------------------
	.section	.nv.info,"",@"SHT_CUDA_INFO"
	.align	4


	//----- nvinfo : EIATTR_REGCOUNT
	.align		4
        /*0000*/ 	.byte	0x04, 0x2f
        /*0002*/ 	.short	(.L_1 - .L_0)
	.align		4
.L_0:
        /*0004*/ 	.word	index@(triton_poi_fused_0)
        /*0008*/ 	.word	0x00000020


	//----- nvinfo : EIATTR_MIN_STACK_SIZE
	.align		4
.L_1:
        /*000c*/ 	.byte	0x04, 0x12
        /*000e*/ 	.short	(.L_3 - .L_2)
	.align		4
.L_2:
        /*0010*/ 	.word	index@(triton_poi_fused_0)
        /*0014*/ 	.word	0x00000000


	//----- nvinfo : EIATTR_FRAME_SIZE
	.align		4
.L_3:
        /*0018*/ 	.byte	0x04, 0x11
        /*001a*/ 	.short	(.L_5 - .L_4)
	.align		4
.L_4:
        /*001c*/ 	.word	index@(triton_poi_fused_0)
        /*0020*/ 	.word	0x00000000


	//----- nvinfo : EIATTR_MIN_STACK_SIZE
	.align		4
.L_5:
        /*0024*/ 	.byte	0x04, 0x12
        /*0026*/ 	.short	(.L_7 - .L_6)
	.align		4
.L_6:
        /*0028*/ 	.word	index@(triton_poi_fused_0)
        /*002c*/ 	.word	0x00000000
.L_7:


//--------------------- .nv.info.triton_poi_fused_0 --------------------------
	.section	.nv.info.triton_poi_fused_0,"",@"SHT_CUDA_INFO"
	.sectionflags	@""
	.align	4


	//----- nvinfo : EIATTR_CUDA_API_VERSION
	.align		4
        /*0000*/ 	.byte	0x04, 0x37
        /*0002*/ 	.short	(.L_9 - .L_8)
.L_8:
        /*0004*/ 	.word	0x0000007c


	//----- nvinfo : EIATTR_KPARAM_INFO
	.align		4
.L_9:
        /*0008*/ 	.byte	0x04, 0x17
        /*000a*/ 	.short	(.L_11 - .L_10)
.L_10:
        /*000c*/ 	.word	0x00000000
        /*0010*/ 	.short	0x0003
        /*0012*/ 	.short	0x0014
        /*0014*/ 	.byte	0x00, 0xf0, 0x11, 0x00


	//----- nvinfo : EIATTR_KPARAM_INFO
	.align		4
.L_11:
        /*0018*/ 	.byte	0x04, 0x17
        /*001a*/ 	.short	(.L_13 - .L_12)
.L_12:
        /*001c*/ 	.word	0x00000000
        /*0020*/ 	.short	0x0002
        /*0022*/ 	.short	0x0010
        /*0024*/ 	.byte	0x00, 0xf0, 0x11, 0x00


	//----- nvinfo : EIATTR_KPARAM_INFO
	.align		4
.L_13:
        /*0028*/ 	.byte	0x04, 0x17
        /*002a*/ 	.short	(.L_15 - .L_14)
.L_14:
        /*002c*/ 	.word	0x00000000
        /*0030*/ 	.short	0x0001
        /*0032*/ 	.short	0x0008
        /*0034*/ 	.byte	0x00, 0xf4, 0x21, 0x00


	//----- nvinfo : EIATTR_KPARAM_INFO
	.align		4
.L_15:
        /*0038*/ 	.byte	0x04, 0x17
        /*003a*/ 	.short	(.L_17 - .L_16)
.L_16:
        /*003c*/ 	.word	0x00000000
        /*0040*/ 	.short	0x0000
        /*0042*/ 	.short	0x0000
        /*0044*/ 	.byte	0x00, 0xf4, 0x21, 0x00


	//----- nvinfo : EIATTR_SPARSE_MMA_MASK
	.align		4
.L_17:
        /*0048*/ 	.byte	0x03, 0x50
        /*004a*/ 	.short	0x0000


	//----- nvinfo : EIATTR_MAXREG_COUNT
	.align		4
        /*004c*/ 	.byte	0x03, 0x1b
        /*004e*/ 	.short	0x00ff


	//----- nvinfo : EIATTR_EXIT_INSTR_OFFSETS
	.align		4
        /*0050*/ 	.byte	0x04, 0x1c
        /*0052*/ 	.short	(.L_19 - .L_18)


	//   ....[0]....
.L_18:
        /*0054*/ 	.word	0x00000770


	//   ....[1]....
        /*0058*/ 	.word	0x00000790


	//----- nvinfo : EIATTR_REQNTID
	.align		4
.L_19:
        /*005c*/ 	.byte	0x04, 0x10
        /*005e*/ 	.short	(.L_21 - .L_20)
.L_20:
        /*0060*/ 	.word	0x00000080
        /*0064*/ 	.word	0x00000001
        /*0068*/ 	.word	0x00000001


	//----- nvinfo : EIATTR_CBANK_PARAM_SIZE
	.align		4
.L_21:
        /*006c*/ 	.byte	0x03, 0x19
        /*006e*/ 	.short	0x0018


	//----- nvinfo : EIATTR_PARAM_CBANK
	.align		4
        /*0070*/ 	.byte	0x04, 0x0a
        /*0072*/ 	.short	(.L_23 - .L_22)
	.align		4
.L_22:
        /*0074*/ 	.word	index@(.nv.constant0.triton_poi_fused_0)
        /*0078*/ 	.short	0x0210
        /*007a*/ 	.short	0x0018


	//----- nvinfo : EIATTR_SW_WAR
	.align		4
.L_23:
        /*007c*/ 	.byte	0x04, 0x36
        /*007e*/ 	.short	(.L_25 - .L_24)
.L_24:
        /*0080*/ 	.word	0x00000008
.L_25:


//--------------------- .nv.callgraph             --------------------------
	.section	.nv.callgraph,"",@"SHT_CUDA_CALLGRAPH"
	.align	4
	.sectionentsize	8
	.align		4
        /*0000*/ 	.word	0x00000000
	.align		4
        /*0004*/ 	.word	0xffffffff
	.align		4
        /*0008*/ 	.word	0x00000000
	.align		4
        /*000c*/ 	.word	0xfffffffe
	.align		4
        /*0010*/ 	.word	0x00000000
	.align		4
        /*0014*/ 	.word	0xfffffffd
	.align		4
        /*0018*/ 	.word	0x00000000
	.align		4
        /*001c*/ 	.word	0xfffffffc


//--------------------- .text.triton_poi_fused_0  --------------------------
	.section	.text.triton_poi_fused_0,"ax",@progbits
	.align	128
        .global         triton_poi_fused_0
        .type           triton_poi_fused_0,@function
        .size           triton_poi_fused_0,(.L_x_1 - triton_poi_fused_0)
        .other          triton_poi_fused_0,@"STO_CUDA_ENTRY STV_DEFAULT"
triton_poi_fused_0:
.text.triton_poi_fused_0:
[----:B------:R-:W0:Y:S01]  /*0000*/  LDC R1, c[0x0][0x28] ;  /* 0x00000a00ff017b82 */ /* 0x000e220000000800 */
[----:B------:R-:W1:Y:S07]  /*0010*/  S2R R10, SR_TID.X ;  /* 0x00000000000a7919 */ /* 0x000e6e0000002100 */
[----:B------:R-:W2:Y:S01]  /*0020*/  S2UR UR4, SR_CTAID.Y ;  /* 0x00000000000479c3 */ /* 0x000ea20000002600 */
[----:B------:R-:W-:Y:S01]  /*0030*/  HFMA2.MMA R0, -RZ, RZ, 0, 0 ;  /* 0x00000000ff007435 */ /* 0x000fe200000001ff */
[----:B------:R-:W3:Y:S06]  /*0040*/  S2R R3, SR_CTAID.X ;  /* 0x0000000000037919 */ /* 0x000eec0000002500 */
[----:B------:R-:W4:Y:S01]  /*0050*/  LDC.64 R12, c[0x0][0x210] ;  /* 0x00008400ff0c7b82 */ /* 0x000f220000000a00 */
[----:B--2---:R-:W-:Y:S01]  /*0060*/  USHF.L.U32 UR4, UR4, 0x6, URZ ;  /* 0x0000000604047899 */ /* 0x004fe2000800063f */
[----:B-1----:R-:W-:-:S02]  /*0070*/  SHF.R.U32.HI R19, RZ, 0x4, R10 ;  /* 0x00000004ff137819 */ /* 0x002fc4000001160a */
[----:B------:R-:W-:Y:S02]  /*0080*/  LOP3.LUT R10, R10, 0xf, RZ, 0xc0, !PT ;  /* 0x0000000f0a0a7812 */ /* 0x000fe400078ec0ff */
[----:B------:R-:W-:Y:S02]  /*0090*/  SGXT.U32 R19, R19, 0x3 ;  /* 0x000000031313781a */ /* 0x000fe40000000000 */
[----:B---3--:R-:W-:Y:S02]  /*00a0*/  LEA R10, R3, R10, 0x4 ;  /* 0x0000000a030a7211 */ /* 0x008fe400078e20ff */
[----:B------:R-:W-:Y:S01]  /*00b0*/  LOP3.LUT R19, R19, UR4, RZ, 0xfc, !PT ;  /* 0x0000000413137c12 */ /* 0x000fe2000f8efcff */
[----:B------:R-:W-:Y:S01]  /*00c0*/  ULDC.64 UR4, c[0x0][0x208] ;  /* 0x0000820000047ab9 */ /* 0x000fe20000000a00 */
[----:B------:R-:W-:-:S03]  /*00d0*/  ISETP.GE.AND P0, PT, R10, 0x9, PT ;  /* 0x000000090a00780c */ /* 0x000fc60003f06270 */
[C---:B------:R-:W-:Y:S01]  /*00e0*/  IMAD R21, R19.reuse, 0x9, R10 ;  /* 0x0000000913157824 */ /* 0x040fe200078e020a */
[----:B------:R-:W-:-:S03]  /*00f0*/  ISETP.LT.AND P1, PT, R19, 0x90, !P0 ;  /* 0x000000901300780c */ /* 0x000fc60004721270 */
[----:B----4-:R-:W-:Y:S01]  /*0100*/  IMAD.WIDE R14, R21, 0x4, R12 ;  /* 0x00000004150e7825 */ /* 0x010fe200078e020c */
[C---:B------:R-:W-:Y:S02]  /*0110*/  LOP3.LUT R4, R19.reuse, 0x8, RZ, 0xfc, !PT ;  /* 0x0000000813047812 */ /* 0x040fe400078efcff */
[C---:B------:R-:W-:Y:S02]  /*0120*/  LOP3.LUT R11, R19.reuse, 0x18, RZ, 0xfc, !PT ;  /* 0x00000018130b7812 */ /* 0x040fe400078efcff */
[C---:B------:R-:W-:Y:S02]  /*0130*/  LOP3.LUT R2, R19.reuse, 0x20, RZ, 0xfc, !PT ;  /* 0x0000002013027812 */ /* 0x040fe400078efcff */
[----:B------:R-:W-:Y:S02]  /*0140*/  LOP3.LUT R9, R19, 0x10, RZ, 0xfc, !PT ;  /* 0x0000001013097812 */ /* 0x000fe400078efcff */
[----:B------:R-:W-:Y:S01]  /*0150*/  IADD3 R29, R21, 0x48, RZ ;  /* 0x00000048151d7810 */ /* 0x000fe20007ffe0ff */
[----:B------:R1:W2:Y:S01]  /*0160*/  @P1 LDG.E.EL R0, desc[UR4][R14.64] ;  /* 0x000000040e001981 */ /* 0x0002a2000c2e1900 */
[----:B------:R-:W-:-:S02]  /*0170*/  ISETP.LT.AND P6, PT, R4, 0x90, !P0 ;  /* 0x000000900400780c */ /* 0x000fc400047c1270 */
[----:B------:R-:W-:Y:S02]  /*0180*/  ISETP.LT.AND P4, PT, R11, 0x90, !P0 ;  /* 0x000000900b00780c */ /* 0x000fe40004781270 */
[----:B------:R-:W-:Y:S02]  /*0190*/  ISETP.LT.AND P3, PT, R2, 0x90, !P0 ;  /* 0x000000900200780c */ /* 0x000fe40004761270 */
[----:B------:R-:W-:Y:S01]  /*01a0*/  LOP3.LUT R22, R19, 0x28, RZ, 0xfc, !PT ;  /* 0x0000002813167812 */ /* 0x000fe200078efcff */
[----:B------:R-:W-:Y:S01]  /*01b0*/  HFMA2.MMA R5, -RZ, RZ, 0, 0 ;  /* 0x00000000ff057435 */ /* 0x000fe200000001ff */
[----:B------:R-:W-:Y:S01]  /*01c0*/  MOV R8, RZ ;  /* 0x000000ff00087202 */ /* 0x000fe20000000f00 */
[----:B------:R-:W-:Y:S01]  /*01d0*/  IMAD.WIDE R28, R29, 0x4, R12 ;  /* 0x000000041d1c7825 */ /* 0x000fe200078e020c */
[----:B------:R-:W-:Y:S02]  /*01e0*/  ISETP.LT.AND P5, PT, R9, 0x90, !P0 ;  /* 0x000000900900780c */ /* 0x000fe400047a1270 */
[----:B-1----:R-:W-:-:S02]  /*01f0*/  IADD3 R15, R21, 0xd8, RZ ;  /* 0x000000d8150f7810 */ /* 0x002fc40007ffe0ff */
[----:B------:R-:W-:Y:S02]  /*0200*/  LOP3.LUT R24, R19, 0x30, RZ, 0xfc, !PT ;  /* 0x0000003013187812 */ /* 0x000fe400078efcff */
[----:B------:R-:W-:Y:S02]  /*0210*/  CS2R R6, SRZ ;  /* 0x0000000000067805 */ /* 0x000fe4000001ff00 */
[----:B------:R-:W-:Y:S02]  /*0220*/  IADD3 R17, R21, 0x120, RZ ;  /* 0x0000012015117810 */ /* 0x000fe40007ffe0ff */
[----:B------:R-:W-:Y:S02]  /*0230*/  P2R R18, PR, RZ, 0x2 ;  /* 0x00000002ff127803 */ /* 0x000fe40000000000 */
[----:B------:R-:W-:Y:S02]  /*0240*/  IADD3 R27, R21, 0x90, RZ ;  /* 0x00000090151b7810 */ /* 0x000fe40007ffe0ff */
[----:B------:R-:W-:Y:S01]  /*0250*/  ISETP.LT.AND P2, PT, R22, 0x90, !P0 ;  /* 0x000000901600780c */ /* 0x000fe20004741270 */
[--C-:B------:R-:W-:Y:S01]  /*0260*/  IMAD.WIDE R14, R15, 0x4, R12.reuse ;  /* 0x000000040f0e7825 */ /* 0x100fe200078e020c */
[----:B------:R-:W-:Y:S01]  /*0270*/  ISETP.LT.AND P1, PT, R24, 0x90, !P0 ;  /* 0x000000901800780c */ /* 0x000fe20004721270 */
[----:B------:R1:W3:Y:S01]  /*0280*/  @P6 LDG.E.EL R8, desc[UR4][R28.64] ;  /* 0x000000041c086981 */ /* 0x0002e2000c2e1900 */
[----:B------:R-:W-:Y:S01]  /*0290*/  IADD3 R20, R21, 0x168, RZ ;  /* 0x0000016815147810 */ /* 0x000fe20007ffe0ff */
[--C-:B------:R-:W-:Y:S01]  /*02a0*/  IMAD.WIDE R16, R17, 0x4, R12.reuse ;  /* 0x0000000411107825 */ /* 0x100fe200078e020c */
[----:B------:R-:W-:Y:S01]  /*02b0*/  HFMA2.MMA R23, -RZ, RZ, 0, 0 ;  /* 0x00000000ff177435 */ /* 0x000fe200000001ff */
[----:B------:R-:W-:Y:S01]  /*02c0*/  P2R R3, PR, RZ, 0x40 ;  /* 0x00000040ff037803 */ /* 0x000fe20000000000 */
[----:B------:R4:W3:Y:S01]  /*02d0*/  @P4 LDG.E.EL R6, desc[UR4][R14.64] ;  /* 0x000000040e064981 */ /* 0x0008e2000c2e1900 */
[----:B------:R-:W-:Y:S01]  /*02e0*/  IMAD.WIDE R26, R27, 0x4, R12 ;  /* 0x000000041b1a7825 */ /* 0x000fe200078e020c */
[----:B------:R-:W-:-:S02]  /*02f0*/  ISETP.NE.AND P6, PT, R18, RZ, PT ;  /* 0x000000ff1200720c */ /* 0x000fc40003fc5270 */
[----:B-1----:R-:W-:Y:S01]  /*0300*/  IADD3 R29, R21, 0x1b0, RZ ;  /* 0x000001b0151d7810 */ /* 0x002fe20007ffe0ff */
[----:B------:R1:W3:Y:S01]  /*0310*/  @P3 LDG.E.EL R5, desc[UR4][R16.64] ;  /* 0x0000000410053981 */ /* 0x0002e2000c2e1900 */
[----:B------:R-:W-:Y:S01]  /*0320*/  MOV R18, RZ ;  /* 0x000000ff00127202 */ /* 0x000fe20000000f00 */
[--C-:B----4-:R-:W-:Y:S02]  /*0330*/  IMAD.WIDE R14, R20, 0x4, R12.reuse ;  /* 0x00000004140e7825 */ /* 0x110fe400078e020c */
[----:B------:R4:W3:Y:S04]  /*0340*/  @P5 LDG.E.EL R7, desc[UR4][R26.64] ;  /* 0x000000041a075981 */ /* 0x0008e8000c2e1900 */
[----:B------:R-:W3:Y:S01]  /*0350*/  @P2 LDG.E.EL R18, desc[UR4][R14.64] ;  /* 0x000000040e122981 */ /* 0x000ee2000c2e1900 */
[----:B-1----:R-:W-:-:S05]  /*0360*/  IMAD.WIDE R16, R29, 0x4, R12 ;  /* 0x000000041d107825 */ /* 0x002fca00078e020c */
[----:B------:R1:W3:Y:S01]  /*0370*/  @P1 LDG.E.EL R23, desc[UR4][R16.64] ;  /* 0x0000000410171981 */ /* 0x0002e2000c2e1900 */
[----:B------:R-:W-:Y:S01]  /*0380*/  IADD3 R21, R21, 0x1f8, RZ ;  /* 0x000001f815157810 */ /* 0x000fe20007ffe0ff */
[----:B----4-:R-:W-:-:S04]  /*0390*/  IMAD.HI R27, R19, 0x55555556, RZ ;  /* 0x55555556131b7827 */ /* 0x010fc800078e02ff */
[----:B------:R-:W-:Y:S02]  /*03a0*/  IMAD.WIDE R20, R21, 0x4, R12 ;  /* 0x0000000415147825 */ /* 0x000fe400078e020c */
[----:B------:R-:W4:Y:S01]  /*03b0*/  LDC.64 R12, c[0x0][0x218] ;  /* 0x00008600ff0c7b82 */ /* 0x000f220000000a00 */
[----:B------:R-:W-:Y:S02]  /*03c0*/  LEA.HI R28, R27, R27, RZ, 0x1 ;  /* 0x0000001b1b1c7211 */ /* 0x000fe400078f08ff */
[----:B------:R-:W-:-:S03]  /*03d0*/  LOP3.LUT R25, R19, 0x38, RZ, 0xfc, !PT ;  /* 0x0000003813197812 */ /* 0x000fc600078efcff */
[----:B------:R-:W-:Y:S01]  /*03e0*/  IMAD R19, R28, -0x3, R19 ;  /* 0xfffffffd1c137824 */ /* 0x000fe200078e0213 */
[----:B------:R-:W-:-:S03]  /*03f0*/  ISETP.LT.AND P0, PT, R25, 0x90, !P0 ;  /* 0x000000901900780c */ /* 0x000fc60004701270 */
[----:B------:R-:W-:Y:S01]  /*0400*/  IMAD R19, R10, 0x3, R19 ;  /* 0x000000030a137824 */ /* 0x000fe200078e0213 */
[----:B------:R-:W-:-:S03]  /*0410*/  MOV R26, RZ ;  /* 0x000000ff001a7202 */ /* 0x000fc60000000f00 */
[----:B------:R-:W-:Y:S02]  /*0420*/  IMAD R19, R28, 0x1b, R19 ;  /* 0x0000001b1c137824 */ /* 0x000fe400078e0213 */
[----:B-1----:R-:W-:-:S04]  /*0430*/  IMAD.HI R16, R9, 0x55555556, RZ ;  /* 0x5555555609107827 */ /* 0x002fc800078e02ff */
[----:B------:R1:W5:Y:S01]  /*0440*/  @P0 LDG.E.EL R26, desc[UR4][R20.64] ;  /* 0x00000004141a0981 */ /* 0x000362000c2e1900 */
[----:B0---4-:R-:W-:Y:S01]  /*0450*/  IMAD.WIDE R14, R19, 0x4, R12 ;  /* 0x00000004130e7825 */ /* 0x011fe200078e020c */
[----:B------:R-:W-:-:S03]  /*0460*/  LEA.HI R16, R16, R16, RZ, 0x1 ;  /* 0x0000001010107211 */ /* 0x000fc600078f08ff */
[----:B------:R-:W-:-:S04]  /*0470*/  IMAD.HI R17, R11, 0x55555556, RZ ;  /* 0x555555560b117827 */ /* 0x000fc800078e02ff */
[----:B------:R-:W-:-:S04]  /*0480*/  IMAD R9, R16, -0x3, R9 ;  /* 0xfffffffd10097824 */ /* 0x000fc800078e0209 */
[----:B------:R-:W-:Y:S02]  /*0490*/  IMAD R9, R16, 0x1b, R9 ;  /* 0x0000001b10097824 */ /* 0x000fe400078e0209 */
[----:B------:R-:W-:-:S04]  /*04a0*/  IMAD.HI R16, R2, 0x55555556, RZ ;  /* 0x5555555602107827 */ /* 0x000fc800078e02ff */
[----:B------:R-:W-:Y:S01]  /*04b0*/  IMAD R9, R10, 0x3, R9 ;  /* 0x000000030a097824 */ /* 0x000fe200078e0209 */
[----:B--2---:R0:W-:Y:S01]  /*04c0*/  @P6 STG.E desc[UR4][R14.64], R0 ;  /* 0x000000000e006986 */ /* 0x0041e2000c101904 */
[----:B------:R-:W-:Y:S01]  /*04d0*/  ISETP.NE.AND P6, PT, R3, RZ, PT ;  /* 0x000000ff0300720c */ /* 0x000fe20003fc5270 */
[----:B------:R-:W-:-:S05]  /*04e0*/  IMAD.HI R3, R4, 0x55555556, RZ ;  /* 0x5555555604037827 */ /* 0x000fca00078e02ff */
[----:B------:R-:W-:-:S05]  /*04f0*/  LEA.HI R3, R3, R3, RZ, 0x1 ;  /* 0x0000000303037211 */ /* 0x000fca00078f08ff */
[----:B------:R-:W-:Y:S02]  /*0500*/  IMAD R4, R3, -0x3, R4 ;  /* 0xfffffffd03047824 */ /* 0x000fe400078e0204 */
[----:B0-----:R-:W-:-:S04]  /*0510*/  IMAD.HI R0, R22, 0x55555556, RZ ;  /* 0x5555555616007827 */ /* 0x001fc800078e02ff */
[----:B------:R-:W-:Y:S01]  /*0520*/  IMAD R3, R3, 0x1b, R4 ;  /* 0x0000001b03037824 */ /* 0x000fe200078e0204 */
[----:B------:R-:W-:Y:S01]  /*0530*/  LEA.HI R4, R17, R17, RZ, 0x1 ;  /* 0x0000001111047211 */ /* 0x000fe200078f08ff */
[----:B------:R-:W-:-:S04]  /*0540*/  IMAD.HI R17, R24, 0x55555556, RZ ;  /* 0x5555555618117827 */ /* 0x000fc800078e02ff */
[----:B------:R-:W-:Y:S01]  /*0550*/  IMAD.HI R14, R25, 0x55555556, RZ ;  /* 0x55555556190e7827 */ /* 0x000fe200078e02ff */
[----:B------:R-:W-:-:S03]  /*0560*/  LEA.HI R15, R16, R16, RZ, 0x1 ;  /* 0x00000010100f7211 */ /* 0x000fc600078f08ff */
[----:B------:R-:W-:Y:S01]  /*0570*/  IMAD R19, R4, -0x3, R11 ;  /* 0xfffffffd04137824 */ /* 0x000fe200078e020b */
[----:B------:R-:W-:Y:S02]  /*0580*/  LEA.HI R11, R0, R0, RZ, 0x1 ;  /* 0x00000000000b7211 */ /* 0x000fe400078f08ff */
[----:B------:R-:W-:Y:S02]  /*0590*/  LEA.HI R17, R17, R17, RZ, 0x1 ;  /* 0x0000001111117211 */ /* 0x000fe400078f08ff */
[----:B------:R-:W-:Y:S01]  /*05a0*/  LEA.HI R0, R14, R14, RZ, 0x1 ;  /* 0x0000000e0e007211 */ /* 0x000fe200078f08ff */
[----:B------:R-:W-:Y:S02]  /*05b0*/  IMAD R2, R15, -0x3, R2 ;  /* 0xfffffffd0f027824 */ /* 0x000fe400078e0202 */
[----:B------:R-:W-:Y:S02]  /*05c0*/  IMAD R22, R11, -0x3, R22 ;  /* 0xfffffffd0b167824 */ /* 0x000fe400078e0216 */
[----:B------:R-:W-:-:S02]  /*05d0*/  IMAD R24, R17, -0x3, R24 ;  /* 0xfffffffd11187824 */ /* 0x000fc400078e0218 */
[----:B------:R-:W-:Y:S02]  /*05e0*/  IMAD R25, R0, -0x3, R25 ;  /* 0xfffffffd00197824 */ /* 0x000fe400078e0219 */
[----:B------:R-:W-:Y:S02]  /*05f0*/  IMAD R19, R4, 0x1b, R19 ;  /* 0x0000001b04137824 */ /* 0x000fe400078e0213 */
[----:B-1----:R-:W-:Y:S02]  /*0600*/  IMAD R21, R15, 0x1b, R2 ;  /* 0x0000001b0f157824 */ /* 0x002fe400078e0202 */
[----:B------:R-:W-:Y:S02]  /*0610*/  IMAD R11, R11, 0x1b, R22 ;  /* 0x0000001b0b0b7824 */ /* 0x000fe400078e0216 */
[----:B------:R-:W-:Y:S02]  /*0620*/  IMAD R27, R17, 0x1b, R24 ;  /* 0x0000001b111b7824 */ /* 0x000fe400078e0218 */
[----:B------:R-:W-:-:S02]  /*0630*/  IMAD R29, R0, 0x1b, R25 ;  /* 0x0000001b001d7824 */ /* 0x000fc400078e0219 */
[C---:B------:R-:W-:Y:S02]  /*0640*/  IMAD R3, R10.reuse, 0x3, R3 ;  /* 0x000000030a037824 */ /* 0x040fe400078e0203 */
[C---:B------:R-:W-:Y:S02]  /*0650*/  IMAD R15, R10.reuse, 0x3, R19 ;  /* 0x000000030a0f7824 */ /* 0x040fe400078e0213 */
[C---:B------:R-:W-:Y:S02]  /*0660*/  IMAD R17, R10.reuse, 0x3, R21 ;  /* 0x000000030a117824 */ /* 0x040fe400078e0215 */
[C---:B------:R-:W-:Y:S02]  /*0670*/  IMAD R21, R10.reuse, 0x3, R11 ;  /* 0x000000030a157824 */ /* 0x040fe400078e020b */
[C---:B------:R-:W-:Y:S02]  /*0680*/  IMAD R25, R10.reuse, 0x3, R27 ;  /* 0x000000030a197824 */ /* 0x040fe400078e021b */
[----:B------:R-:W-:-:S02]  /*0690*/  IMAD R29, R10, 0x3, R29 ;  /* 0x000000030a1d7824 */ /* 0x000fc400078e021d */
[----:B------:R-:W-:-:S04]  /*06a0*/  IMAD.WIDE R2, R3, 0x4, R12 ;  /* 0x0000000403027825 */ /* 0x000fc800078e020c */
[--C-:B------:R-:W-:Y:S01]  /*06b0*/  IMAD.WIDE R10, R9, 0x4, R12.reuse ;  /* 0x00000004090a7825 */ /* 0x100fe200078e020c */
[----:B---3--:R0:W-:Y:S03]  /*06c0*/  @P6 STG.E desc[UR4][R2.64], R8 ;  /* 0x0000000802006986 */ /* 0x0081e6000c101904 */
[--C-:B------:R-:W-:Y:S01]  /*06d0*/  IMAD.WIDE R14, R15, 0x4, R12.reuse ;  /* 0x000000040f0e7825 */ /* 0x100fe200078e020c */
[----:B------:R0:W-:Y:S03]  /*06e0*/  @P5 STG.E desc[UR4][R10.64], R7 ;  /* 0x000000070a005986 */ /* 0x0001e6000c101904 */
[--C-:B------:R-:W-:Y:S01]  /*06f0*/  IMAD.WIDE R16, R17, 0x4, R12.reuse ;  /* 0x0000000411107825 */ /* 0x100fe200078e020c */
[----:B------:R0:W-:Y:S03]  /*0700*/  @P4 STG.E desc[UR4][R14.64], R6 ;  /* 0x000000060e004986 */ /* 0x0001e6000c101904 */
[--C-:B------:R-:W-:Y:S01]  /*0710*/  IMAD.WIDE R20, R21, 0x4, R12.reuse ;  /* 0x0000000415147825 */ /* 0x100fe200078e020c */
[----:B------:R0:W-:Y:S03]  /*0720*/  @P3 STG.E desc[UR4][R16.64], R5 ;  /* 0x0000000510003986 */ /* 0x0001e6000c101904 */
[--C-:B------:R-:W-:Y:S01]  /*0730*/  IMAD.WIDE R24, R25, 0x4, R12.reuse ;  /* 0x0000000419187825 */ /* 0x100fe200078e020c */
[----:B------:R0:W-:Y:S04]  /*0740*/  @P2 STG.E desc[UR4][R20.64], R18 ;  /* 0x0000001214002986 */ /* 0x0001e8000c101904 */
[----:B------:R0:W-:Y:S01]  /*0750*/  @P1 STG.E desc[UR4][R24.64], R23 ;  /* 0x0000001718001986 */ /* 0x0001e2000c101904 */
[----:B------:R-:W-:Y:S01]  /*0760*/  IMAD.WIDE R12, R29, 0x4, R12 ;  /* 0x000000041d0c7825 */ /* 0x000fe200078e020c */
[----:B0-----:R-:W-:Y:S06]  /*0770*/  @!P0 EXIT ;  /* 0x000000000000894d */ /* 0x001fec0003800000 */
[----:B-----5:R-:W-:Y:S01]  /*0780*/  STG.E desc[UR4][R12.64], R26 ;  /* 0x0000001a0c007986 */ /* 0x020fe2000c101904 */
[----:B------:R-:W-:Y:S05]  /*0790*/  EXIT ;  /* 0x000000000000794d */ /* 0x000fea0003800000 */
.L_x_0:
[----:B------:R-:W-:-:S00]  /*07a0*/  BRA `(.L_x_0) ;  /* 0xfffffffc00fc7947 */ /* 0x000fc0000383ffff */
[----:B------:R-:W-:-:S00]  /*07b0*/  NOP ;  /* 0x0000000000007918 */ /* 0x000fc00000000000 */
        /* <DEDUP_REMOVED lines=12> */
.L_x_1:


//--------------------- .nv.constant0.triton_poi_fused_0 --------------------------
	.section	.nv.constant0.triton_poi_fused_0,"a",@progbits
	.sectionflags	@""
	.align	4
.nv.constant0.triton_poi_fused_0:
	.zero		552
